//
// Generated by NVIDIA NVVM Compiler
//
// Compiler Build ID: CL-36424714
// Cuda compilation tools, release 13.0, V13.0.88
// Based on NVVM 20.0.0
//

.version 9.0
.target sm_100
.address_size 64

	// .globl	_Z10cuda_hellov
.extern .func  (.param .b32 func_retval0) vprintf
(
	.param .b64 vprintf_param_0,
	.param .b64 vprintf_param_1
)
;
.global .align 1 .b8 $str[30] = {72, 101, 108, 108, 111, 32, 87, 111, 114, 108, 100, 32, 102, 114, 111, 109, 32, 71, 80, 85, 33, 32, 37, 100, 32, 37, 100, 32, 10};

.visible .entry _Z10cuda_hellov()
{
	.local .align 8 .b8 	__local_depot0[8];
	.reg .b64 	%SP;
	.reg .b64 	%SPL;
	.reg .b32 	%r<5>;
	.reg .b64 	%rd<5>;

	mov.u64 	%SPL, __local_depot0;
	cvta.local.u64 	%SP, %SPL;
	add.u64 	%rd1, %SP, 0;
	add.u64 	%rd2, %SPL, 0;
	mov.u32 	%r1, %tid.x;
	mov.u32 	%r2, %ctaid.x;
	st.local.v2.u32 	[%rd2], {%r1, %r2};
	mov.u64 	%rd3, $str;
	cvta.global.u64 	%rd4, %rd3;
	{ // callseq 0, 0
	.param .b64 param0;
	st.param.b64 	[param0], %rd4;
	.param .b64 param1;
	st.param.b64 	[param1], %rd1;
	.param .b32 retval0;
	call.uni (retval0), 
	vprintf, 
	(
	param0, 
	param1
	);
	ld.param.b32 	%r3, [retval0];
	} // callseq 0
	ret;

}


// ===== COMPILED SASS (sm_100) =====

	.target	sm_100

	.elftype	@"ET_EXEC"


//--------------------- .note.nv.tkinfo           --------------------------
	.section	.note.nv.tkinfo,"",@"SHT_NOTE"
	.sectionflags	@"SHF_NOTE_NV_TKINFO"
	.tkinfo
        /*0018*/ 	.word	0x00000002
        /*0030*/ 	.string	""
        /*0030*/ 	.string	"ptxas"
        /*0030*/ 	.string	"Cuda compilation tools, release 13.0, V13.0.88"
        /*0030*/ 	.string	"Build cuda_13.0.r13.0/compiler.36424714_0"
        /*0030*/ 	.string	"-arch sm_100 -m 64 "



//--------------------- .note.nv.cuinfo           --------------------------
	.section	.note.nv.cuinfo,"",@"SHT_NOTE"
	.sectionflags	@"SHF_NOTE_NV_CUINFO"
        /*0018*/ 	.short	0x0002
        /*001a*/ 	.short	0x0064
        /*001c*/ 	.short	0x0082
	.zero		2


//--------------------- .nv.info                  --------------------------
	.section	.nv.info,"",@"SHT_CUDA_INFO"
	.align	4


	//----- nvinfo : EIATTR_REGCOUNT
	.align		4
        /*0000*/ 	.byte	0x04, 0x2f
        /*0002*/ 	.short	(.L_2 - .L_1)
	.align		4
.L_1:
        /*0004*/ 	.word	index@(_Z10cuda_hellov)
        /*0008*/ 	.word	0x00000018


	//----- nvinfo : EIATTR_FRAME_SIZE
	.align		4
.L_2:
        /*000c*/ 	.byte	0x04, 0x11
        /*000e*/ 	.short	(.L_4 - .L_3)
	.align		4
.L_3:
        /*0010*/ 	.word	index@(_Z10cuda_hellov)
        /*0014*/ 	.word	0x00000008


	//----- nvinfo : EIATTR_MIN_STACK_SIZE
	.align		4
.L_4:
        /*0018*/ 	.byte	0x04, 0x12
        /*001a*/ 	.short	(.L_6 - .L_5)
	.align		4
.L_5:
        /*001c*/ 	.word	index@(_Z10cuda_hellov)
        /*0020*/ 	.word	0x00000008
.L_6:


//--------------------- .nv.compat                --------------------------
	.section	.nv.compat,"",@"SHT_CUDA_COMPAT_INFO"
	.align	4
        /*0000*/ 	.byte	0x02, 0x09, 0x00, 0x00, 0x02, 0x02, 0x01, 0x00, 0x02, 0x05, 0x05, 0x00, 0x03, 0x07, 0x01, 0x01
        /*0010*/ 	.byte	0x02, 0x03, 0x00, 0x00, 0x02, 0x06, 0x01, 0x00, 0x04, 0x0b, 0x08, 0x00, 0x09, 0x00, 0x00, 0x00
        /*0020*/ 	.byte	0x00, 0x00, 0x00, 0x00


//--------------------- .nv.info._Z10cuda_hellov  --------------------------
	.section	.nv.info._Z10cuda_hellov,"",@"SHT_CUDA_INFO"
	.sectionflags	@""
	.align	4


	//----- nvinfo : EIATTR_CUDA_API_VERSION
	.align		4
        /*0000*/ 	.byte	0x04, 0x37
        /*0002*/ 	.short	(.L_8 - .L_7)
.L_7:
        /*0004*/ 	.word	0x00000082


	//----- nvinfo : EIATTR_SPARSE_MMA_MASK
	.align		4
.L_8:
        /*0008*/ 	.byte	0x03, 0x50
        /*000a*/ 	.short	0x0000


	//----- nvinfo : EIATTR_MAXREG_COUNT
	.align		4
        /*000c*/ 	.byte	0x03, 0x1b
        /*000e*/ 	.short	0x00ff


	//----- nvinfo : EIATTR_EXTERNS
	.align		4
        /*0010*/ 	.byte	0x04, 0x0f
        /*0012*/ 	.short	(.L_10 - .L_9)


	//   ....[0]....
	.align		4
.L_9:
        /*0014*/ 	.word	index@(vprintf)


	//----- nvinfo : EIATTR_MERCURY_ISA_VERSION
	.align		4
.L_10:
        /*0018*/ 	.byte	0x03, 0x5f
        /*001a*/ 	.short	0x0101


	//----- nvinfo : EIATTR_VRC_CTA_INIT_COUNT
	.align		4
        /*001c*/ 	.byte	0x02, 0x4a
	.zero		1
	.zero		1


	//----- nvinfo : EIATTR_SYSCALL_OFFSETS
	.align		4
        /*0020*/ 	.byte	0x04, 0x46
        /*0022*/ 	.short	(.L_12 - .L_11)


	//   ....[0]....
.L_11:
        /*0024*/ 	.word	0x000000f0


	//----- nvinfo : EIATTR_EXIT_INSTR_OFFSETS
	.align		4
.L_12:
        /*0028*/ 	.byte	0x04, 0x1c
        /*002a*/ 	.short	(.L_14 - .L_13)


	//   ....[0]....
.L_13:
        /*002c*/ 	.word	0x00000100


	//----- nvinfo : EIATTR_SW_WAR
	.align		4
.L_14:
        /*0030*/ 	.byte	0x04, 0x36
        /*0032*/ 	.short	(.L_16 - .L_15)
.L_15:
        /*0034*/ 	.word	0x00000008
.L_16:


//--------------------- .nv.callgraph             --------------------------
	.section	.nv.callgraph,"",@"SHT_CUDA_CALLGRAPH"
	.align	4
	.sectionentsize	8
	.align		4
        /*0000*/ 	.word	0x00000000
	.align		4
        /*0004*/ 	.word	0xffffffff
	.align		4
        /*0008*/ 	.word	index@(_Z10cuda_hellov)
	.align		4
        /*000c*/ 	.word	index@(vprintf)
	.align		4
        /*0010*/ 	.word	0x00000000
	.align		4
        /*0014*/ 	.word	0xfffffffe
	.align		4
        /*0018*/ 	.word	0x00000000
	.align		4
        /*001c*/ 	.word	0xfffffffd
	.align		4
        /*0020*/ 	.word	0x00000000
	.align		4
        /*0024*/ 	.word	0xfffffffc


//--------------------- .nv.constant4             --------------------------
	.section	.nv.constant4,"a",@progbits
	.align	8
	.align		8
.nv.constant4:
        /*0000*/ 	.dword	vprintf
	.align		8
        /*0008*/ 	.dword	$str


//--------------------- .text._Z10cuda_hellov     --------------------------
	.section	.text._Z10cuda_hellov,"ax",@progbits
	.align	128
        .global         _Z10cuda_hellov
        .type           _Z10cuda_hellov,@function
        .size           _Z10cuda_hellov,(.L_x_2 - _Z10cuda_hellov)
        .other          _Z10cuda_hellov,@"STO_CUDA_ENTRY STV_DEFAULT"
_Z10cuda_hellov:
.text._Z10cuda_hellov:
[----:B------:R-:W0:Y:S01]  /*0000*/  LDC R1, c[0x0][0x37c] ;  /* 0x0000df00ff017b82 */ /* 0x000e220000000800 */
[----:B------:R-:W1:Y:S01]  /*0010*/  S2R R8, SR_TID.X ;  /* 0x0000000000087919 */ /* 0x000e620000002100 */
[----:B0-----:R-:W-:Y:S01]  /*0020*/  VIADD R1, R1, 0xfffffff8 ;  /* 0xfffffff801017836 */ /* 0x001fe20000000000 */
[----:B------:R-:W-:Y:S01]  /*0030*/  MOV R0, 0x0 ;  /* 0x0000000000007802 */ /* 0x000fe20000000f00 */
[----:B------:R-:W0:Y:S01]  /*0040*/  LDCU UR4, c[0x0][0x2f8] ;  /* 0x00005f00ff0477ac */ /* 0x000e220008000800 */
[----:B------:R-:W1:Y:S03]  /*0050*/  S2R R9, SR_CTAID.X ;  /* 0x0000000000097919 */ /* 0x000e660000002500 */
[----:B------:R2:W3:Y:S01]  /*0060*/  LDC.64 R2, c[0x4][R0] ;  /* 0x0100000000027b82 */ /* 0x0004e20000000a00 */
[----:B------:R-:W4:Y:S01]  /*0070*/  LDCU.64 UR6, c[0x4][0x8] ;  /* 0x01000100ff0677ac */ /* 0x000f220008000a00 */
[----:B------:R-:W5:Y:S01]  /*0080*/  LDCU UR5, c[0x0][0x2fc] ;  /* 0x00005f80ff0577ac */ /* 0x000f620008000800 */
[----:B0-----:R-:W-:Y:S01]  /*0090*/  IADD3 R6, P0, PT, R1, UR4, RZ ;  /* 0x0000000401067c10 */ /* 0x001fe2000ff1e0ff */
[----:B----4-:R-:W-:Y:S01]  /*00a0*/  IMAD.U32 R4, RZ, RZ, UR6 ;  /* 0x00000006ff047e24 */ /* 0x010fe2000f8e00ff */
[----:B------:R-:W-:-:S03]  /*00b0*/  MOV R5, UR7 ;  /* 0x0000000700057c02 */ /* 0x000fc60008000f00 */
[----:B-----5:R-:W-:Y:S01]  /*00c0*/  IMAD.X R7, RZ, RZ, UR5, P0 ;  /* 0x00000005ff077e24 */ /* 0x020fe200080e06ff */
[----:B-1----:R2:W-:Y:S07]  /*00d0*/  STL.64 [R1], R8 ;  /* 0x0000000801007387 */ /* 0x0025ee0000100a00 */
[----:B------:R-:W-:-:S07]  /*00e0*/  LEPC R20, `(.L_x_0) ;  /* 0x000000001014794e */ /* 0x000fce0000000000 */
[----:B--23--:R-:W-:Y:S05]  /*00f0*/  CALL.ABS.NOINC R2 ;  /* 0x0000000002007343 */ /* 0x00cfea0003c00000 */
.L_x_0:
[----:B------:R-:W-:Y:S05]  /*0100*/  EXIT ;  /* 0x000000000000794d */ /* 0x000fea0003800000 */
.L_x_1:
[----:B------:R-:W-:-:S00]  /*0110*/  BRA `(.L_x_1) ;  /* 0xfffffffc00fc7947 */ /* 0x000fc0000383ffff */
[----:B------:R-:W-:-:S00]  /*0120*/  NOP ;  /* 0x0000000000007918 */ /* 0x000fc00000000000 */
        /* <DEDUP_REMOVED lines=13> */
.L_x_2:


//--------------------- .nv.global.init           --------------------------
	.section	.nv.global.init,"aw",@progbits
.nv.global.init:
	.type		$str,@object
	.size		$str,(.L_0 - $str)
$str:
        /*0000*/ 	.byte	0x48, 0x65, 0x6c, 0x6c, 0x6f, 0x20, 0x57, 0x6f, 0x72, 0x6c, 0x64, 0x20, 0x66, 0x72, 0x6f, 0x6d
        /*0010*/ 	.byte	0x20, 0x47, 0x50, 0x55, 0x21, 0x20, 0x25, 0x64, 0x20, 0x25, 0x64, 0x20, 0x0a, 0x00
.L_0:


//--------------------- .nv.shared.reserved.0     --------------------------
	.section	.nv.shared.reserved.0,"aw",@nobits
	.weak		__nv_reservedSMEM_offset_0_alias
	.size		__nv_reservedSMEM_offset_0_alias, 0, 64
	.other		__nv_reservedSMEM_offset_0_alias,@"STO_CUDA_RESERVED_SHARED STV_DEFAULT"
__nv_reservedSMEM_offset_0_alias:
	.zero		0
	.zero		64


//--------------------- .nv.constant0._Z10cuda_hellov --------------------------
	.section	.nv.constant0._Z10cuda_hellov,"a",@progbits
	.sectionflags	@""
	.align	4
.nv.constant0._Z10cuda_hellov:
	.zero		896


//--------------------- SYMBOLS --------------------------

	.type		.nv.reservedSmem.offset0,@object
	.size		.nv.reservedSmem.offset0,0x4
	.type		vprintf,@function
